//
// Generated by NVIDIA NVVM Compiler
//
// Compiler Build ID: CL-36424714
// Cuda compilation tools, release 13.0, V13.0.88
// Based on NVVM 20.0.0
//

.version 9.0
.target sm_100
.address_size 64

	// .globl	_Z6kernelPiS_ji

.visible .entry _Z6kernelPiS_ji(
	.param .u64 .ptr .align 1 _Z6kernelPiS_ji_param_0,
	.param .u64 .ptr .align 1 _Z6kernelPiS_ji_param_1,
	.param .u32 _Z6kernelPiS_ji_param_2,
	.param .u32 _Z6kernelPiS_ji_param_3
)
{
	.reg .pred 	%p<53>;
	.reg .b16 	%rs<13>;
	.reg .b32 	%r<83>;
	.reg .b64 	%rd<25>;

	ld.param.u64 	%rd11, [_Z6kernelPiS_ji_param_0];
	ld.param.u64 	%rd12, [_Z6kernelPiS_ji_param_1];
	ld.param.u32 	%r20, [_Z6kernelPiS_ji_param_2];
	ld.param.u32 	%r21, [_Z6kernelPiS_ji_param_3];
	cvta.to.global.u64 	%rd1, %rd12;
	cvta.to.global.u64 	%rd2, %rd11;
	mov.u32 	%r1, %tid.x;
	setp.gt.u32 	%p1, %r1, 199;
	setp.lt.s32 	%p2, %r21, 1;
	or.pred  	%p3, %p1, %p2;
	@%p3 bra 	$L__BB0_48;
	cvt.u16.u32 	%rs2, %r1;
	and.b16  	%rs3, %rs2, 255;
	mul.lo.s16 	%rs4, %rs3, 205;
	shr.u16 	%rs5, %rs4, 12;
	mul.lo.s16 	%rs6, %rs5, 20;
	sub.s16 	%rs1, %rs2, %rs6;
	cvt.u32.u16 	%r23, %rs1;
	and.b32  	%r2, %r23, 255;
	cvt.u64.u16 	%rd3, %rs5;
	cvt.u64.u16 	%rd13, %rs1;
	and.b64  	%rd4, %rd13, 255;
	add.s32 	%r3, %r2, -1;
	mul.wide.u16 	%r4, %rs5, 20;
	setp.eq.s32 	%p4, %r21, 1;
	mov.b32 	%r82, 0;
	@%p4 bra 	$L__BB0_32;
	and.b32  	%r82, %r21, 2147483646;
	mul.lo.s64 	%rd14, %rd3, 80;
	add.s64 	%rd15, %rd2, %rd14;
	shl.b64 	%rd16, %rd4, 2;
	add.s64 	%rd5, %rd15, %rd16;
	add.s64 	%rd17, %rd1, %rd14;
	add.s64 	%rd6, %rd17, %rd16;
	mul.wide.u32 	%rd18, %r3, 4;
	add.s64 	%rd7, %rd17, %rd18;
	add.s64 	%rd8, %rd15, %rd18;
	neg.s32 	%r81, %r82;
	add.s32 	%r24, %r20, %r4;
	add.s32 	%r25, %r24, %r2;
	mul.lo.s32 	%r26, %r25, 1103515245;
	add.s32 	%r80, %r26, 1103527590;
	add.s32 	%r79, %r26, 12345;
	and.b16  	%rs7, %rs1, 255;
$L__BB0_3:
	bar.sync 	0;
	ld.global.u32 	%r27, [%rd5];
	st.global.u32 	[%rd6], %r27;
	bar.sync 	0;
	ld.global.u32 	%r28, [%rd6];
	setp.ne.s32 	%p5, %r28, 1;
	@%p5 bra 	$L__BB0_13;
	setp.lt.u32 	%p6, %r1, 20;
	@%p6 bra 	$L__BB0_7;
	ld.global.u32 	%r29, [%rd6+-80];
	setp.lt.s32 	%p7, %r29, 0;
	@%p7 bra 	$L__BB0_12;
	setp.gt.u32 	%p8, %r1, 179;
	@%p8 bra 	$L__BB0_8;
$L__BB0_7:
	ld.global.u32 	%r30, [%rd6+80];
	setp.lt.s32 	%p9, %r30, 0;
	@%p9 bra 	$L__BB0_12;
$L__BB0_8:
	setp.eq.s16 	%p10, %rs7, 0;
	@%p10 bra 	$L__BB0_11;
	ld.global.u32 	%r31, [%rd7];
	setp.lt.s32 	%p11, %r31, 0;
	@%p11 bra 	$L__BB0_12;
	setp.gt.u16 	%p12, %rs7, 18;
	@%p12 bra 	$L__BB0_13;
$L__BB0_11:
	ld.global.u32 	%r32, [%rd6+4];
	setp.gt.s32 	%p13, %r32, -1;
	@%p13 bra 	$L__BB0_13;
$L__BB0_12:
	mov.b32 	%r33, -1;
	st.global.u32 	[%rd6], %r33;
$L__BB0_13:
	bar.sync 	0;
	ld.global.u32 	%r34, [%rd6];
	setp.ne.s32 	%p14, %r34, -1;
	@%p14 bra 	$L__BB0_15;
	mul.hi.u32 	%r35, %r79, -776530087;
	shr.u32 	%r36, %r35, 13;
	mul.lo.s32 	%r37, %r36, 10000;
	sub.s32 	%r38, %r79, %r37;
	setp.lt.u32 	%p15, %r38, 1000;
	setp.lt.u32 	%p16, %r38, 4000;
	selp.b32 	%r39, -1, -2, %p16;
	selp.b32 	%r40, 1, %r39, %p15;
	st.global.u32 	[%rd6], %r40;
$L__BB0_15:
	bar.sync 	0;
	ld.global.u32 	%r41, [%rd6];
	setp.eq.s32 	%p17, %r41, -2;
	selp.b32 	%r42, -3, %r41, %p17;
	setp.ne.s32 	%p18, %r42, -3;
	setp.eq.s32 	%p19, %r42, -3;
	selp.b32 	%r12, 0, %r42, %p19;
	@%p18 bra 	$L__BB0_17;
	st.global.u32 	[%rd6], %r12;
$L__BB0_17:
	bar.sync 	0;
	bar.sync 	0;
	ld.global.u32 	%r43, [%rd6];
	st.global.u32 	[%rd5], %r43;
	bar.sync 	0;
	ld.global.u32 	%r44, [%rd5];
	setp.ne.s32 	%p20, %r44, 1;
	@%p20 bra 	$L__BB0_27;
	setp.lt.u32 	%p21, %r1, 20;
	@%p21 bra 	$L__BB0_21;
	ld.global.u32 	%r45, [%rd5+-80];
	setp.lt.s32 	%p22, %r45, 0;
	@%p22 bra 	$L__BB0_26;
	setp.gt.u32 	%p23, %r1, 179;
	@%p23 bra 	$L__BB0_22;
$L__BB0_21:
	ld.global.u32 	%r46, [%rd5+80];
	setp.lt.s32 	%p24, %r46, 0;
	@%p24 bra 	$L__BB0_26;
$L__BB0_22:
	setp.eq.s16 	%p25, %rs7, 0;
	@%p25 bra 	$L__BB0_25;
	ld.global.u32 	%r47, [%rd8];
	setp.lt.s32 	%p26, %r47, 0;
	@%p26 bra 	$L__BB0_26;
	setp.gt.u16 	%p27, %rs7, 18;
	@%p27 bra 	$L__BB0_27;
$L__BB0_25:
	ld.global.u32 	%r48, [%rd5+4];
	setp.gt.s32 	%p28, %r48, -1;
	@%p28 bra 	$L__BB0_27;
$L__BB0_26:
	mov.b32 	%r49, -1;
	st.global.u32 	[%rd5], %r49;
$L__BB0_27:
	bar.sync 	0;
	ld.global.u32 	%r50, [%rd5];
	setp.ne.s32 	%p29, %r50, -1;
	@%p29 bra 	$L__BB0_29;
	mul.hi.u32 	%r51, %r80, -776530087;
	shr.u32 	%r52, %r51, 13;
	mul.lo.s32 	%r53, %r52, 10000;
	sub.s32 	%r54, %r80, %r53;
	setp.lt.u32 	%p30, %r54, 1000;
	setp.lt.u32 	%p31, %r54, 4000;
	selp.b32 	%r55, -1, -2, %p31;
	selp.b32 	%r56, 1, %r55, %p30;
	st.global.u32 	[%rd5], %r56;
$L__BB0_29:
	bar.sync 	0;
	ld.global.u32 	%r57, [%rd5];
	setp.eq.s32 	%p32, %r57, -2;
	selp.b32 	%r58, -3, %r57, %p32;
	setp.ne.s32 	%p33, %r58, -3;
	setp.eq.s32 	%p34, %r58, -3;
	selp.b32 	%r13, 0, %r58, %p34;
	@%p33 bra 	$L__BB0_31;
	st.global.u32 	[%rd5], %r13;
$L__BB0_31:
	bar.sync 	0;
	add.s32 	%r81, %r81, 2;
	add.s32 	%r80, %r80, -2087936806;
	add.s32 	%r79, %r79, -2087936806;
	setp.ne.s32 	%p35, %r81, 0;
	@%p35 bra 	$L__BB0_3;
$L__BB0_32:
	and.b32  	%r59, %r21, 1;
	setp.eq.b32 	%p36, %r59, 1;
	not.pred 	%p37, %p36;
	@%p37 bra 	$L__BB0_48;
	bar.sync 	0;
	mul.lo.s64 	%rd19, %rd3, 80;
	add.s64 	%rd20, %rd2, %rd19;
	shl.b64 	%rd21, %rd4, 2;
	add.s64 	%rd22, %rd20, %rd21;
	ld.global.u32 	%r60, [%rd22];
	add.s64 	%rd9, %rd1, %rd19;
	add.s64 	%rd10, %rd9, %rd21;
	st.global.u32 	[%rd10], %r60;
	bar.sync 	0;
	ld.global.u32 	%r61, [%rd10];
	setp.ne.s32 	%p38, %r61, 1;
	@%p38 bra 	$L__BB0_43;
	setp.lt.u32 	%p39, %r1, 20;
	@%p39 bra 	$L__BB0_37;
	ld.global.u32 	%r62, [%rd10+-80];
	setp.lt.s32 	%p40, %r62, 0;
	@%p40 bra 	$L__BB0_42;
	setp.gt.u32 	%p41, %r1, 179;
	@%p41 bra 	$L__BB0_38;
$L__BB0_37:
	ld.global.u32 	%r63, [%rd10+80];
	setp.lt.s32 	%p42, %r63, 0;
	@%p42 bra 	$L__BB0_42;
$L__BB0_38:
	and.b16  	%rs11, %rs1, 255;
	setp.eq.s16 	%p43, %rs11, 0;
	@%p43 bra 	$L__BB0_41;
	mul.wide.u32 	%rd23, %r3, 4;
	add.s64 	%rd24, %rd9, %rd23;
	ld.global.u32 	%r64, [%rd24];
	setp.lt.s32 	%p44, %r64, 0;
	@%p44 bra 	$L__BB0_42;
	setp.gt.u16 	%p45, %rs11, 18;
	@%p45 bra 	$L__BB0_43;
$L__BB0_41:
	ld.global.u32 	%r65, [%rd10+4];
	setp.gt.s32 	%p46, %r65, -1;
	@%p46 bra 	$L__BB0_43;
$L__BB0_42:
	mov.b32 	%r66, -1;
	st.global.u32 	[%rd10], %r66;
$L__BB0_43:
	bar.sync 	0;
	add.s32 	%r67, %r20, %r2;
	add.s32 	%r68, %r67, %r4;
	add.s32 	%r18, %r68, %r82;
	ld.global.u32 	%r69, [%rd10];
	setp.ne.s32 	%p47, %r69, -1;
	@%p47 bra 	$L__BB0_45;
	mad.lo.s32 	%r70, %r18, 1103515245, 12345;
	mul.hi.u32 	%r71, %r70, -776530087;
	shr.u32 	%r72, %r71, 13;
	mul.lo.s32 	%r73, %r72, 10000;
	sub.s32 	%r74, %r70, %r73;
	setp.lt.u32 	%p48, %r74, 1000;
	setp.lt.u32 	%p49, %r74, 4000;
	selp.b32 	%r75, -1, -2, %p49;
	selp.b32 	%r76, 1, %r75, %p48;
	st.global.u32 	[%rd10], %r76;
$L__BB0_45:
	bar.sync 	0;
	ld.global.u32 	%r77, [%rd10];
	setp.eq.s32 	%p50, %r77, -2;
	selp.b32 	%r78, -3, %r77, %p50;
	setp.ne.s32 	%p51, %r78, -3;
	setp.eq.s32 	%p52, %r78, -3;
	selp.b32 	%r19, 0, %r78, %p52;
	@%p51 bra 	$L__BB0_47;
	st.global.u32 	[%rd10], %r19;
$L__BB0_47:
	bar.sync 	0;
$L__BB0_48:
	ret;

}


// ===== COMPILED SASS (sm_100) =====

	.target	sm_100

	.elftype	@"ET_EXEC"


//--------------------- .note.nv.tkinfo           --------------------------
	.section	.note.nv.tkinfo,"",@"SHT_NOTE"
	.sectionflags	@"SHF_NOTE_NV_TKINFO"
	.tkinfo
        /*0018*/ 	.word	0x00000002
        /*0030*/ 	.string	""
        /*0030*/ 	.string	"ptxas"
        /*0030*/ 	.string	"Cuda compilation tools, release 13.0, V13.0.88"
        /*0030*/ 	.string	"Build cuda_13.0.r13.0/compiler.36424714_0"
        /*0030*/ 	.string	"-arch sm_100 -m 64 "



//--------------------- .note.nv.cuinfo           --------------------------
	.section	.note.nv.cuinfo,"",@"SHT_NOTE"
	.sectionflags	@"SHF_NOTE_NV_CUINFO"
        /*0018*/ 	.short	0x0002
        /*001a*/ 	.short	0x0064
        /*001c*/ 	.short	0x0082
	.zero		2


//--------------------- .nv.info                  --------------------------
	.section	.nv.info,"",@"SHT_CUDA_INFO"
	.align	4


	//----- nvinfo : EIATTR_REGCOUNT
	.align		4
        /*0000*/ 	.byte	0x04, 0x2f
        /*0002*/ 	.short	(.L_1 - .L_0)
	.align		4
.L_0:
        /*0004*/ 	.word	index@(_Z6kernelPiS_ji)
        /*0008*/ 	.word	0x0000001a


	//----- nvinfo : EIATTR_FRAME_SIZE
	.align		4
.L_1:
        /*000c*/ 	.byte	0x04, 0x11
        /*000e*/ 	.short	(.L_3 - .L_2)
	.align		4
.L_2:
        /*0010*/ 	.word	index@(_Z6kernelPiS_ji)
        /*0014*/ 	.word	0x00000000


	//----- nvinfo : EIATTR_MIN_STACK_SIZE
	.align		4
.L_3:
        /*0018*/ 	.byte	0x04, 0x12
        /*001a*/ 	.short	(.L_5 - .L_4)
	.align		4
.L_4:
        /*001c*/ 	.word	index@(_Z6kernelPiS_ji)
        /*0020*/ 	.word	0x00000000
.L_5:


//--------------------- .nv.compat                --------------------------
	.section	.nv.compat,"",@"SHT_CUDA_COMPAT_INFO"
	.align	4
        /*0000*/ 	.byte	0x02, 0x09, 0x00, 0x00, 0x02, 0x02, 0x01, 0x00, 0x02, 0x05, 0x05, 0x00, 0x03, 0x07, 0x01, 0x01
        /*0010*/ 	.byte	0x02, 0x03, 0x00, 0x00, 0x02, 0x06, 0x01, 0x00, 0x04, 0x0b, 0x08, 0x00, 0x09, 0x00, 0x00, 0x00
        /*0020*/ 	.byte	0x00, 0x00, 0x00, 0x00


//--------------------- .nv.info._Z6kernelPiS_ji  --------------------------
	.section	.nv.info._Z6kernelPiS_ji,"",@"SHT_CUDA_INFO"
	.sectionflags	@""
	.align	4


	//----- nvinfo : EIATTR_CUDA_API_VERSION
	.align		4
        /*0000*/ 	.byte	0x04, 0x37
        /*0002*/ 	.short	(.L_7 - .L_6)
.L_6:
        /*0004*/ 	.word	0x00000082


	//----- nvinfo : EIATTR_KPARAM_INFO
	.align		4
.L_7:
        /*0008*/ 	.byte	0x04, 0x17
        /*000a*/ 	.short	(.L_9 - .L_8)
.L_8:
        /*000c*/ 	.word	0x00000000
        /*0010*/ 	.short	0x0003
        /*0012*/ 	.short	0x0014
        /*0014*/ 	.byte	0x00, 0xf0, 0x11, 0x00


	//----- nvinfo : EIATTR_KPARAM_INFO
	.align		4
.L_9:
        /*0018*/ 	.byte	0x04, 0x17
        /*001a*/ 	.short	(.L_11 - .L_10)
.L_10:
        /*001c*/ 	.word	0x00000000
        /*0020*/ 	.short	0x0002
        /*0022*/ 	.short	0x0010
        /*0024*/ 	.byte	0x00, 0xf0, 0x11, 0x00


	//----- nvinfo : EIATTR_KPARAM_INFO
	.align		4
.L_11:
        /*0028*/ 	.byte	0x04, 0x17
        /*002a*/ 	.short	(.L_13 - .L_12)
.L_12:
        /*002c*/ 	.word	0x00000000
        /*0030*/ 	.short	0x0001
        /*0032*/ 	.short	0x0008
        /*0034*/ 	.byte	0x00, 0xf5, 0x21, 0x00


	//----- nvinfo : EIATTR_KPARAM_INFO
	.align		4
.L_13:
        /*0038*/ 	.byte	0x04, 0x17
        /*003a*/ 	.short	(.L_15 - .L_14)
.L_14:
        /*003c*/ 	.word	0x00000000
        /*0040*/ 	.short	0x0000
        /*0042*/ 	.short	0x0000
        /*0044*/ 	.byte	0x00, 0xf5, 0x21, 0x00


	//----- nvinfo : EIATTR_SPARSE_MMA_MASK
	.align		4
.L_15:
        /*0048*/ 	.byte	0x03, 0x50
        /*004a*/ 	.short	0x0000


	//----- nvinfo : EIATTR_MAXREG_COUNT
	.align		4
        /*004c*/ 	.byte	0x03, 0x1b
        /*004e*/ 	.short	0x00ff


	//----- nvinfo : EIATTR_NUM_BARRIERS
	.align		4
        /*0050*/ 	.byte	0x02, 0x4c
        /*0052*/ 	.byte	0x01
	.zero		1


	//----- nvinfo : EIATTR_MERCURY_ISA_VERSION
	.align		4
        /*0054*/ 	.byte	0x03, 0x5f
        /*0056*/ 	.short	0x0101


	//----- nvinfo : EIATTR_VRC_CTA_INIT_COUNT
	.align		4
        /*0058*/ 	.byte	0x02, 0x4a
	.zero		1
	.zero		1


	//----- nvinfo : EIATTR_EXIT_INSTR_OFFSETS
	.align		4
        /*005c*/ 	.byte	0x04, 0x1c
        /*005e*/ 	.short	(.L_17 - .L_16)


	//   ....[0]....
.L_16:
        /*0060*/ 	.word	0x00000050


	//   ....[1]....
        /*0064*/ 	.word	0x00000a70


	//   ....[2]....
        /*0068*/ 	.word	0x00000f50


	//----- nvinfo : EIATTR_CRS_STACK_SIZE
	.align		4
.L_17:
        /*006c*/ 	.byte	0x04, 0x1e
        /*006e*/ 	.short	(.L_19 - .L_18)
.L_18:
        /*0070*/ 	.word	0x00000000


	//----- nvinfo : EIATTR_CBANK_PARAM_SIZE
	.align		4
.L_19:
        /*0074*/ 	.byte	0x03, 0x19
        /*0076*/ 	.short	0x0018


	//----- nvinfo : EIATTR_PARAM_CBANK
	.align		4
        /*0078*/ 	.byte	0x04, 0x0a
        /*007a*/ 	.short	(.L_21 - .L_20)
	.align		4
.L_20:
        /*007c*/ 	.word	index@(.nv.constant0._Z6kernelPiS_ji)
        /*0080*/ 	.short	0x0380
        /*0082*/ 	.short	0x0018


	//----- nvinfo : EIATTR_SW_WAR
	.align		4
.L_21:
        /*0084*/ 	.byte	0x04, 0x36
        /*0086*/ 	.short	(.L_23 - .L_22)
.L_22:
        /*0088*/ 	.word	0x00000008
.L_23:


//--------------------- .nv.callgraph             --------------------------
	.section	.nv.callgraph,"",@"SHT_CUDA_CALLGRAPH"
	.align	4
	.sectionentsize	8
	.align		4
        /*0000*/ 	.word	0x00000000
	.align		4
        /*0004*/ 	.word	0xffffffff
	.align		4
        /*0008*/ 	.word	0x00000000
	.align		4
        /*000c*/ 	.word	0xfffffffe
	.align		4
        /*0010*/ 	.word	0x00000000
	.align		4
        /*0014*/ 	.word	0xfffffffd
	.align		4
        /*0018*/ 	.word	0x00000000
	.align		4
        /*001c*/ 	.word	0xfffffffc


//--------------------- .text._Z6kernelPiS_ji     --------------------------
	.section	.text._Z6kernelPiS_ji,"ax",@progbits
	.align	128
        .global         _Z6kernelPiS_ji
        .type           _Z6kernelPiS_ji,@function
        .size           _Z6kernelPiS_ji,(.L_x_24 - _Z6kernelPiS_ji)
        .other          _Z6kernelPiS_ji,@"STO_CUDA_ENTRY STV_DEFAULT"
_Z6kernelPiS_ji:
.text._Z6kernelPiS_ji:
[----:B------:R-:W-:Y:S01]  /*0000*/  LDC R1, c[0x0][0x37c] ;  /* 0x0000df00ff017b82 */ /* 0x000fe20000000800 */
[----:B------:R-:W0:Y:S07]  /*0010*/  S2R R12, SR_TID.X ;  /* 0x00000000000c7919 */ /* 0x000e2e0000002100 */
[----:B------:R-:W1:Y:S02]  /*0020*/  LDC R2, c[0x0][0x394] ;  /* 0x0000e500ff027b82 */ /* 0x000e640000000800 */
[----:B-1----:R-:W-:-:S04]  /*0030*/  ISETP.GE.AND P0, PT, R2, 0x1, PT ;  /* 0x000000010200780c */ /* 0x002fc80003f06270 */
[----:B0-----:R-:W-:-:S13]  /*0040*/  ISETP.GT.U32.OR P0, PT, R12, 0xc7, !P0 ;  /* 0x000000c70c00780c */ /* 0x001fda0004704470 */
[----:B------:R-:W-:Y:S05]  /*0050*/  @P0 EXIT ;  /* 0x000000000000094d */ /* 0x000fea0003800000 */
[----:B------:R-:W-:Y:S01]  /*0060*/  LOP3.LUT R0, R12, 0xff, RZ, 0xc0, !PT ;  /* 0x000000ff0c007812 */ /* 0x000fe200078ec0ff */
[----:B------:R-:W0:Y:S01]  /*0070*/  LDCU.64 UR6, c[0x0][0x358] ;  /* 0x00006b00ff0677ac */ /* 0x000e220008000a00 */
[----:B------:R-:W-:Y:S01]  /*0080*/  ISETP.NE.AND P0, PT, R2, 0x1, PT ;  /* 0x000000010200780c */ /* 0x000fe20003f05270 */
[----:B------:R-:W-:Y:S02]  /*0090*/  IMAD.MOV.U32 R8, RZ, RZ, RZ ;  /* 0x000000ffff087224 */ /* 0x000fe400078e00ff */
[----:B------:R-:W-:-:S05]  /*00a0*/  IMAD R0, R0, 0xcd, RZ ;  /* 0x000000cd00007824 */ /* 0x000fca00078e02ff */
[----:B------:R-:W-:-:S04]  /*00b0*/  SHF.R.U32.HI R11, RZ, 0xc, R0 ;  /* 0x0000000cff0b7819 */ /* 0x000fc80000011600 */
[C---:B------:R-:W-:Y:S02]  /*00c0*/  PRMT R0, R11.reuse, 0x9910, RZ ;  /* 0x000099100b007816 */ /* 0x040fe400000000ff */
[----:B------:R-:W-:-:S03]  /*00d0*/  LOP3.LUT R13, R11, 0xffff, RZ, 0xc0, !PT ;  /* 0x0000ffff0b0d7812 */ /* 0x000fc600078ec0ff */
[----:B------:R-:W-:-:S04]  /*00e0*/  IMAD R0, R0, 0x14, RZ ;  /* 0x0000001400007824 */ /* 0x000fc800078e02ff */
[----:B------:R-:W-:-:S05]  /*00f0*/  IMAD.MOV R0, RZ, RZ, -R0 ;  /* 0x000000ffff007224 */ /* 0x000fca00078e0a00 */
[----:B------:R-:W-:-:S05]  /*0100*/  PRMT R3, R0, 0x7710, RZ ;  /* 0x0000771000037816 */ /* 0x000fca00000000ff */
[----:B------:R-:W-:-:S05]  /*0110*/  IMAD.IADD R10, R3, 0x1, R12 ;  /* 0x00000001030a7824 */ /* 0x000fca00078e020c */
[----:B------:R-:W-:-:S05]  /*0120*/  LOP3.LUT R9, R10, 0xff, RZ, 0xc0, !PT ;  /* 0x000000ff0a097812 */ /* 0x000fca00078ec0ff */
[----:B------:R-:W-:Y:S01]  /*0130*/  VIADD R0, R9, 0xffffffff ;  /* 0xffffffff09007836 */ /* 0x000fe20000000000 */
[----:B0-----:R-:W-:Y:S06]  /*0140*/  @!P0 BRA `(.L_x_0) ;  /* 0x00000008003c8947 */ /* 0x001fec0003800000 */
[----:B------:R-:W0:Y:S01]  /*0150*/  LDC R16, c[0x0][0x390] ;  /* 0x0000e400ff107b82 */ /* 0x000e220000000800 */
[C---:B------:R-:W-:Y:S01]  /*0160*/  IMAD.SHL.U32 R3, R9.reuse, 0x4, RZ ;  /* 0x0000000409037824 */ /* 0x040fe200078e00ff */
[----:B------:R-:W-:Y:S01]  /*0170*/  LOP3.LUT R8, R2, 0x7ffffffe, RZ, 0xc0, !PT ;  /* 0x7ffffffe02087812 */ /* 0x000fe200078ec0ff */
[----:B------:R-:W-:Y:S01]  /*0180*/  UMOV UR4, URZ ;  /* 0x000000ff00047c82 */ /* 0x000fe20008000000 */
[----:B------:R-:W-:Y:S02]  /*0190*/  SHF.L.U64.HI R17, R9, 0x2, RZ ;  /* 0x0000000209117819 */ /* 0x000fe400000102ff */
[----:B------:R-:W-:Y:S02]  /*01a0*/  LOP3.LUT R21, R10, 0xff, RZ, 0xc0, !PT ;  /* 0x000000ff0a157812 */ /* 0x000fe400078ec0ff */
[----:B------:R-:W1:Y:S08]  /*01b0*/  LDC.64 R6, c[0x0][0x380] ;  /* 0x0000e000ff067b82 */ /* 0x000e700000000a00 */
[----:B------:R-:W2:Y:S01]  /*01c0*/  LDC.64 R14, c[0x0][0x388] ;  /* 0x0000e200ff0e7b82 */ /* 0x000ea20000000a00 */
[----:B0-----:R-:W-:-:S04]  /*01d0*/  IMAD R16, R11, 0x14, R16 ;  /* 0x000000140b107824 */ /* 0x001fc800078e0210 */
[----:B------:R-:W-:Y:S02]  /*01e0*/  IMAD.IADD R16, R9, 0x1, R16 ;  /* 0x0000000109107824 */ /* 0x000fe400078e0210 */
[----:B-1----:R-:W-:-:S04]  /*01f0*/  IMAD.WIDE.U32 R6, R13, 0x50, R6 ;  /* 0x000000500d067825 */ /* 0x002fc800078e0006 */
[----:B------:R-:W-:Y:S01]  /*0200*/  VIADD R7, R7, UR4 ;  /* 0x0000000407077c36 */ /* 0x000fe20008000000 */
[----:B------:R-:W-:Y:S01]  /*0210*/  IADD3 R4, P0, PT, R3, R6, RZ ;  /* 0x0000000603047210 */ /* 0x000fe20007f1e0ff */
[----:B------:R-:W-:Y:S02]  /*0220*/  IMAD R18, R16, 0x41c64e6d, RZ ;  /* 0x41c64e6d10127824 */ /* 0x000fe400078e02ff */
[----:B--2---:R-:W-:-:S04]  /*0230*/  IMAD.WIDE.U32 R14, R13, 0x50, R14 ;  /* 0x000000500d0e7825 */ /* 0x004fc800078e000e */
[----:B------:R-:W-:Y:S01]  /*0240*/  VIADD R15, R15, UR4 ;  /* 0x000000040f0f7c36 */ /* 0x000fe20008000000 */
[----:B------:R-:W-:Y:S01]  /*0250*/  IADD3 R2, P1, PT, R3, R14, RZ ;  /* 0x0000000e03027210 */ /* 0x000fe20007f3e0ff */
[----:B------:R-:W-:Y:S02]  /*0260*/  IMAD.X R5, R17, 0x1, R7, P0 ;  /* 0x0000000111057824 */ /* 0x000fe400000e0607 */
[----:B------:R-:W-:Y:S02]  /*0270*/  IMAD.MOV R16, RZ, RZ, -R8 ;  /* 0x000000ffff107224 */ /* 0x000fe400078e0a08 */
[----:B------:R-:W-:Y:S02]  /*0280*/  IMAD.X R3, R15, 0x1, R17, P1 ;  /* 0x000000010f037824 */ /* 0x000fe400008e0611 */
[----:B------:R-:W-:Y:S02]  /*0290*/  VIADD R17, R18, 0x41c67ea6 ;  /* 0x41c67ea612117836 */ /* 0x000fe40000000000 */
[----:B------:R-:W-:-:S04]  /*02a0*/  IMAD.WIDE.U32 R6, R0, 0x4, R6 ;  /* 0x0000000400067825 */ /* 0x000fc800078e0006 */
[----:B------:R-:W-:-:S04]  /*02b0*/  IMAD.WIDE.U32 R14, R0, 0x4, R14 ;  /* 0x00000004000e7825 */ /* 0x000fc800078e000e */
[----:B------:R-:W-:-:S07]  /*02c0*/  VIADD R18, R18, 0x3039 ;  /* 0x0000303912127836 */ /* 0x000fce0000000000 */
.L_x_15:
[----:B------:R-:W-:Y:S06]  /*02d0*/  BAR.SYNC.DEFER_BLOCKING 0x0 ;  /* 0x0000000000007b1d */ /* 0x000fec0000010000 */
[----:B0-----:R-:W2:Y:S04]  /*02e0*/  LDG.E R19, desc[UR6][R4.64] ;  /* 0x0000000604137981 */ /* 0x001ea8000c1e1900 */
[----:B--2---:R0:W-:Y:S01]  /*02f0*/  STG.E desc[UR6][R2.64], R19 ;  /* 0x0000001302007986 */ /* 0x0041e2000c101906 */
[----:B------:R-:W-:Y:S06]  /*0300*/  BAR.SYNC.DEFER_BLOCKING 0x0 ;  /* 0x0000000000007b1d */ /* 0x000fec0000010000 */
[----:B------:R-:W2:Y:S01]  /*0310*/  LDG.E R20, desc[UR6][R2.64] ;  /* 0x0000000602147981 */ /* 0x000ea2000c1e1900 */
[----:B------:R-:W-:Y:S01]  /*0320*/  VIADD R16, R16, 0x2 ;  /* 0x0000000210107836 */ /* 0x000fe20000000000 */
[----:B------:R-:W-:Y:S04]  /*0330*/  BSSY.RECONVERGENT B0, `(.L_x_1) ;  /* 0x000001e000007945 */ /* 0x000fe80003800200 */
[----:B------:R-:W-:-:S02]  /*0340*/  ISETP.NE.AND P0, PT, R16, RZ, PT ;  /* 0x000000ff1000720c */ /* 0x000fc40003f05270 */
[----:B--2---:R-:W-:-:S13]  /*0350*/  ISETP.NE.AND P1, PT, R20, 0x1, PT ;  /* 0x000000011400780c */ /* 0x004fda0003f25270 */
[----:B0-----:R-:W-:Y:S05]  /*0360*/  @P1 BRA `(.L_x_2) ;  /* 0x0000000000681947 */ /* 0x001fea0003800000 */
[----:B------:R-:W-:Y:S01]  /*0370*/  ISETP.GE.U32.AND P1, PT, R12, 0x14, PT ;  /* 0x000000140c00780c */ /* 0x000fe20003f26070 */
[----:B------:R-:W-:-:S12]  /*0380*/  BSSY.RELIABLE B1, `(.L_x_3) ;  /* 0x0000016000017945 */ /* 0x000fd80003800100 */
[----:B------:R-:W-:Y:S05]  /*0390*/  @!P1 BRA `(.L_x_4) ;  /* 0x0000000000149947 */ /* 0x000fea0003800000 */
[----:B------:R-:W2:Y:S02]  /*03a0*/  LDG.E R19, desc[UR6][R2.64+-0x50] ;  /* 0xffffb00602137981 */ /* 0x000ea4000c1e1900 */
[----:B--2---:R-:W-:-:S13]  /*03b0*/  ISETP.GE.AND P1, PT, R19, RZ, PT ;  /* 0x000000ff1300720c */ /* 0x004fda0003f26270 */
[----:B------:R-:W-:Y:S05]  /*03c0*/  @!P1 BRA `(.L_x_5) ;  /* 0x0000000000449947 */ /* 0x000fea0003800000 */
[----:B------:R-:W-:-:S13]  /*03d0*/  ISETP.GT.U32.AND P1, PT, R12, 0xb3, PT ;  /* 0x000000b30c00780c */ /* 0x000fda0003f24070 */
[----:B------:R-:W-:Y:S05]  /*03e0*/  @P1 BRA `(.L_x_6) ;  /* 0x00000000000c1947 */ /* 0x000fea0003800000 */
.L_x_4:
[----:B------:R-:W2:Y:S02]  /*03f0*/  LDG.E R19, desc[UR6][R2.64+0x50] ;  /* 0x0000500602137981 */ /* 0x000ea4000c1e1900 */
[----:B--2---:R-:W-:-:S13]  /*0400*/  ISETP.GE.AND P1, PT, R19, RZ, PT ;  /* 0x000000ff1300720c */ /* 0x004fda0003f26270 */
[----:B------:R-:W-:Y:S05]  /*0410*/  @!P1 BRA `(.L_x_5) ;  /* 0x0000000000309947 */ /* 0x000fea0003800000 */
.L_x_6:
[----:B------:R-:W-:-:S13]  /*0420*/  ISETP.NE.AND P1, PT, R21, RZ, PT ;  /* 0x000000ff1500720c */ /* 0x000fda0003f25270 */
[----:B------:R-:W-:Y:S05]  /*0430*/  @!P1 BRA `(.L_x_7) ;  /* 0x0000000000189947 */ /* 0x000fea0003800000 */
[----:B------:R-:W2:Y:S02]  /*0440*/  LDG.E R19, desc[UR6][R14.64] ;  /* 0x000000060e137981 */ /* 0x000ea4000c1e1900 */
[----:B--2---:R-:W-:-:S13]  /*0450*/  ISETP.GE.AND P1, PT, R19, RZ, PT ;  /* 0x000000ff1300720c */ /* 0x004fda0003f26270 */
[----:B------:R-:W-:Y:S05]  /*0460*/  @!P1 BRA `(.L_x_5) ;  /* 0x00000000001c9947 */ /* 0x000fea0003800000 */
[----:B------:R-:W-:-:S13]  /*0470*/  ISETP.GT.U32.AND P1, PT, R21, 0x12, PT ;  /* 0x000000121500780c */ /* 0x000fda0003f24070 */
[----:B------:R-:W-:Y:S05]  /*0480*/  @P1 BREAK.RELIABLE B1 ;  /* 0x0000000000011942 */ /* 0x000fea0003800100 */
[----:B------:R-:W-:Y:S05]  /*0490*/  @P1 BRA `(.L_x_2) ;  /* 0x00000000001c1947 */ /* 0x000fea0003800000 */
.L_x_7:
[----:B------:R-:W2:Y:S02]  /*04a0*/  LDG.E R19, desc[UR6][R2.64+0x4] ;  /* 0x0000040602137981 */ /* 0x000ea4000c1e1900 */
[----:B--2---:R-:W-:-:S13]  /*04b0*/  ISETP.GT.AND P1, PT, R19, -0x1, PT ;  /* 0xffffffff1300780c */ /* 0x004fda0003f24270 */
[----:B------:R-:W-:Y:S05]  /*04c0*/  @P1 BREAK.RELIABLE B1 ;  /* 0x0000000000011942 */ /* 0x000fea0003800100 */
[----:B------:R-:W-:Y:S05]  /*04d0*/  @P1 BRA `(.L_x_2) ;  /* 0x00000000000c1947 */ /* 0x000fea0003800000 */
.L_x_5:
[----:B------:R-:W-:Y:S05]  /*04e0*/  BSYNC.RELIABLE B1 ;  /* 0x0000000000017941 */ /* 0x000fea0003800100 */
.L_x_3:
[----:B------:R-:W-:-:S05]  /*04f0*/  IMAD.MOV.U32 R19, RZ, RZ, -0x1 ;  /* 0xffffffffff137424 */ /* 0x000fca00078e00ff */
[----:B------:R0:W-:Y:S02]  /*0500*/  STG.E desc[UR6][R2.64], R19 ;  /* 0x0000001302007986 */ /* 0x0001e4000c101906 */
.L_x_2:
[----:B------:R-:W-:Y:S05]  /*0510*/  BSYNC.RECONVERGENT B0 ;  /* 0x0000000000007941 */ /* 0x000fea0003800200 */
.L_x_1:
[----:B------:R-:W-:Y:S05]  /*0520*/  WARPSYNC.ALL ;  /* 0x0000000000007948 */ /* 0x000fea0003800000 */
[----:B------:R-:W-:Y:S06]  /*0530*/  BAR.SYNC.DEFER_BLOCKING 0x0 ;  /* 0x0000000000007b1d */ /* 0x000fec0000010000 */
[----:B0-----:R-:W2:Y:S02]  /*0540*/  LDG.E R19, desc[UR6][R2.64] ;  /* 0x0000000602137981 */ /* 0x001ea4000c1e1900 */
[----:B--2---:R-:W-:-:S13]  /*0550*/  ISETP.NE.AND P1, PT, R19, -0x1, PT ;  /* 0xffffffff1300780c */ /* 0x004fda0003f25270 */
[----:B------:R-:W-:-:S04]  /*0560*/  @!P1 IMAD.HI.U32 R19, R18, -0x2e48e8a7, RZ ;  /* 0xd1b7175912139827 */ /* 0x000fc800078e00ff */
[----:B------:R-:W-:Y:S01]  /*0570*/  @!P1 IMAD.MOV.U32 R20, RZ, RZ, -0x1 ;  /* 0xffffffffff149424 */ /* 0x000fe200078e00ff */
[----:B------:R-:W-:-:S05]  /*0580*/  @!P1 SHF.R.U32.HI R19, RZ, 0xd, R19 ;  /* 0x0000000dff139819 */ /* 0x000fca0000011613 */
[----:B------:R-:W-:-:S05]  /*0590*/  @!P1 IMAD R19, R19, -0x2710, R18 ;  /* 0xffffd8f013139824 */ /* 0x000fca00078e0212 */
[C---:B------:R-:W-:Y:S02]  /*05a0*/  @!P1 ISETP.GE.U32.AND P3, PT, R19.reuse, 0xfa0, PT ;  /* 0x00000fa01300980c */ /* 0x040fe40003f66070 */
[----:B------:R-:W-:Y:S02]  /*05b0*/  @!P1 ISETP.GE.U32.AND P2, PT, R19, 0x3e8, PT ;  /* 0x000003e81300980c */ /* 0x000fe40003f46070 */
[----:B------:R-:W-:-:S04]  /*05c0*/  @!P1 SEL R19, R20, 0xfffffffe, !P3 ;  /* 0xfffffffe14139807 */ /* 0x000fc80005800000 */
[----:B------:R-:W-:-:S05]  /*05d0*/  @!P1 SEL R19, R19, 0x1, P2 ;  /* 0x0000000113139807 */ /* 0x000fca0001000000 */
[----:B------:R0:W-:Y:S01]  /*05e0*/  @!P1 STG.E desc[UR6][R2.64], R19 ;  /* 0x0000001302009986 */ /* 0x0001e2000c101906 */
[----:B------:R-:W-:Y:S06]  /*05f0*/  BAR.SYNC.DEFER_BLOCKING 0x0 ;  /* 0x0000000000007b1d */ /* 0x000fec0000010000 */
[----:B------:R-:W2:Y:S02]  /*0600*/  LDG.E R20, desc[UR6][R2.64] ;  /* 0x0000000602147981 */ /* 0x000ea4000c1e1900 */
[----:B--2---:R-:W-:-:S04]  /*0610*/  ISETP.NE.AND P1, PT, R20, -0x2, PT ;  /* 0xfffffffe1400780c */ /* 0x004fc80003f25270 */
[----:B------:R-:W-:-:S04]  /*0620*/  SEL R20, R20, 0xfffffffd, P1 ;  /* 0xfffffffd14147807 */ /* 0x000fc80000800000 */
[C---:B------:R-:W-:Y:S02]  /*0630*/  ISETP.NE.AND P2, PT, R20.reuse, -0x3, PT ;  /* 0xfffffffd1400780c */ /* 0x040fe40003f45270 */
[----:B------:R-:W-:-:S04]  /*0640*/  ISETP.NE.AND P1, PT, R20, -0x3, PT ;  /* 0xfffffffd1400780c */ /* 0x000fc80003f25270 */
[----:B------:R-:W-:-:S07]  /*0650*/  SEL R23, R20, RZ, P1 ;  /* 0x000000ff14177207 */ /* 0x000fce0000800000 */
[----:B------:R1:W-:Y:S01]  /*0660*/  @!P2 STG.E desc[UR6][R2.64], R23 ;  /* 0x000000170200a986 */ /* 0x0003e2000c101906 */
[----:B------:R-:W-:Y:S08]  /*0670*/  BAR.SYNC.DEFER_BLOCKING 0x0 ;  /* 0x0000000000007b1d */ /* 0x000ff00000010000 */
[----:B------:R-:W-:Y:S06]  /*0680*/  BAR.SYNC.DEFER_BLOCKING 0x0 ;  /* 0x0000000000007b1d */ /* 0x000fec0000010000 */
[----:B0-----:R-:W2:Y:S04]  /*0690*/  LDG.E R19, desc[UR6][R2.64] ;  /* 0x0000000602137981 */ /* 0x001ea8000c1e1900 */
[----:B--2---:R1:W-:Y:S01]  /*06a0*/  STG.E desc[UR6][R4.64], R19 ;  /* 0x0000001304007986 */ /* 0x0043e2000c101906 */
[----:B------:R-:W-:Y:S06]  /*06b0*/  BAR.SYNC.DEFER_BLOCKING 0x0 ;  /* 0x0000000000007b1d */ /* 0x000fec0000010000 */
[----:B------:R-:W2:Y:S01]  /*06c0*/  LDG.E R20, desc[UR6][R4.64] ;  /* 0x0000000604147981 */ /* 0x000ea2000c1e1900 */
[----:B------:R-:W-:Y:S01]  /*06d0*/  BSSY.RECONVERGENT B0, `(.L_x_8) ;  /* 0x000001d000007945 */ /* 0x000fe20003800200 */
[----:B--2---:R-:W-:-:S13]  /*06e0*/  ISETP.NE.AND P1, PT, R20, 0x1, PT ;  /* 0x000000011400780c */ /* 0x004fda0003f25270 */
[----:B-1----:R-:W-:Y:S05]  /*06f0*/  @P1 BRA `(.L_x_9) ;  /* 0x0000000000681947 */ /* 0x002fea0003800000 */
        /* <DEDUP_REMOVED lines=8> */
.L_x_11:
[----:B------:R-:W2:Y:S02]  /*0780*/  LDG.E R19, desc[UR6][R4.64+0x50] ;  /* 0x0000500604137981 */ /* 0x000ea4000c1e1900 */
[----:B--2---:R-:W-:-:S13]  /*0790*/  ISETP.GE.AND P1, PT, R19, RZ, PT ;  /* 0x000000ff1300720c */ /* 0x004fda0003f26270 */
[----:B------:R-:W-:Y:S05]  /*07a0*/  @!P1 BRA `(.L_x_12) ;  /* 0x0000000000309947 */ /* 0x000fea0003800000 */
.L_x_13:
        /* <DEDUP_REMOVED lines=8> */
.L_x_14:
[----:B------:R-:W2:Y:S02]  /*0830*/  LDG.E R19, desc[UR6][R4.64+0x4] ;  /* 0x0000040604137981 */ /* 0x000ea4000c1e1900 */
[----:B--2---:R-:W-:-:S13]  /*0840*/  ISETP.GT.AND P1, PT, R19, -0x1, PT ;  /* 0xffffffff1300780c */ /* 0x004fda0003f24270 */
[----:B------:R-:W-:Y:S05]  /*0850*/  @P1 BREAK.RELIABLE B1 ;  /* 0x0000000000011942 */ /* 0x000fea0003800100 */
[----:B------:R-:W-:Y:S05]  /*0860*/  @P1 BRA `(.L_x_9) ;  /* 0x00000000000c1947 */ /* 0x000fea0003800000 */
.L_x_12:
[----:B------:R-:W-:Y:S05]  /*0870*/  BSYNC.RELIABLE B1 ;  /* 0x0000000000017941 */ /* 0x000fea0003800100 */
.L_x_10:
[----:B------:R-:W-:-:S05]  /*0880*/  IMAD.MOV.U32 R19, RZ, RZ, -0x1 ;  /* 0xffffffffff137424 */ /* 0x000fca00078e00ff */
[----:B------:R0:W-:Y:S02]  /*0890*/  STG.E desc[UR6][R4.64], R19 ;  /* 0x0000001304007986 */ /* 0x0001e4000c101906 */
.L_x_9:
[----:B------:R-:W-:Y:S05]  /*08a0*/  BSYNC.RECONVERGENT B0 ;  /* 0x0000000000007941 */ /* 0x000fea0003800200 */
.L_x_8:
[----:B------:R-:W-:Y:S05]  /*08b0*/  WARPSYNC.ALL ;  /* 0x0000000000007948 */ /* 0x000fea0003800000 */
[----:B------:R-:W-:Y:S06]  /*08c0*/  BAR.SYNC.DEFER_BLOCKING 0x0 ;  /* 0x0000000000007b1d */ /* 0x000fec0000010000 */
[----:B0-----:R-:W2:Y:S02]  /*08d0*/  LDG.E R19, desc[UR6][R4.64] ;  /* 0x0000000604137981 */ /* 0x001ea4000c1e1900 */
[----:B--2---:R-:W-:-:S13]  /*08e0*/  ISETP.NE.AND P1, PT, R19, -0x1, PT ;  /* 0xffffffff1300780c */ /* 0x004fda0003f25270 */
[----:B------:R-:W-:-:S05]  /*08f0*/  @!P1 IMAD.HI.U32 R19, R17, -0x2e48e8a7, RZ ;  /* 0xd1b7175911139827 */ /* 0x000fca00078e00ff */
[----:B------:R-:W-:Y:S01]  /*0900*/  @!P1 SHF.R.U32.HI R20, RZ, 0xd, R19 ;  /* 0x0000000dff149819 */ /* 0x000fe20000011613 */
[----:B------:R-:W-:-:S04]  /*0910*/  @!P1 IMAD.MOV.U32 R19, RZ, RZ, -0x1 ;  /* 0xffffffffff139424 */ /* 0x000fc800078e00ff */
[----:B------:R-:W-:-:S05]  /*0920*/  @!P1 IMAD R20, R20, -0x2710, R17 ;  /* 0xffffd8f014149824 */ /* 0x000fca00078e0211 */
[C---:B------:R-:W-:Y:S02]  /*0930*/  @!P1 ISETP.GE.U32.AND P3, PT, R20.reuse, 0xfa0, PT ;  /* 0x00000fa01400980c */ /* 0x040fe40003f66070 */
[----:B------:R-:W-:Y:S02]  /*0940*/  @!P1 ISETP.GE.U32.AND P2, PT, R20, 0x3e8, PT ;  /* 0x000003e81400980c */ /* 0x000fe40003f46070 */
[----:B------:R-:W-:-:S04]  /*0950*/  @!P1 SEL R19, R19, 0xfffffffe, !P3 ;  /* 0xfffffffe13139807 */ /* 0x000fc80005800000 */
[----:B------:R-:W-:-:S05]  /*0960*/  @!P1 SEL R19, R19, 0x1, P2 ;  /* 0x0000000113139807 */ /* 0x000fca0001000000 */
[----:B------:R0:W-:Y:S01]  /*0970*/  @!P1 STG.E desc[UR6][R4.64], R19 ;  /* 0x0000001304009986 */ /* 0x0001e2000c101906 */
[----:B------:R-:W-:Y:S06]  /*0980*/  BAR.SYNC.DEFER_BLOCKING 0x0 ;  /* 0x0000000000007b1d */ /* 0x000fec0000010000 */
[----:B------:R-:W2:Y:S01]  /*0990*/  LDG.E R20, desc[UR6][R4.64] ;  /* 0x0000000604147981 */ /* 0x000ea2000c1e1900 */
[----:B------:R-:W-:Y:S02]  /*09a0*/  VIADD R18, R18, 0x838c9cda ;  /* 0x838c9cda12127836 */ /* 0x000fe40000000000 */
[----:B------:R-:W-:Y:S01]  /*09b0*/  VIADD R17, R17, 0x838c9cda ;  /* 0x838c9cda11117836 */ /* 0x000fe20000000000 */
[----:B--2---:R-:W-:-:S04]  /*09c0*/  ISETP.NE.AND P1, PT, R20, -0x2, PT ;  /* 0xfffffffe1400780c */ /* 0x004fc80003f25270 */
[----:B------:R-:W-:-:S04]  /*09d0*/  SEL R20, R20, 0xfffffffd, P1 ;  /* 0xfffffffd14147807 */ /* 0x000fc80000800000 */
[C---:B------:R-:W-:Y:S02]  /*09e0*/  ISETP.NE.AND P2, PT, R20.reuse, -0x3, PT ;  /* 0xfffffffd1400780c */ /* 0x040fe40003f45270 */
[----:B------:R-:W-:-:S04]  /*09f0*/  ISETP.NE.AND P1, PT, R20, -0x3, PT ;  /* 0xfffffffd1400780c */ /* 0x000fc80003f25270 */
[----:B------:R-:W-:-:S07]  /*0a00*/  SEL R23, R20, RZ, P1 ;  /* 0x000000ff14177207 */ /* 0x000fce0000800000 */
[----:B------:R0:W-:Y:S01]  /*0a10*/  @!P2 STG.E desc[UR6][R4.64], R23 ;  /* 0x000000170400a986 */ /* 0x0001e2000c101906 */
[----:B------:R-:W-:Y:S06]  /*0a20*/  BAR.SYNC.DEFER_BLOCKING 0x0 ;  /* 0x0000000000007b1d */ /* 0x000fec0000010000 */
[----:B------:R-:W-:Y:S05]  /*0a30*/  @P0 BRA `(.L_x_15) ;  /* 0xfffffff800240947 */ /* 0x000fea000383ffff */
.L_x_0:
[----:B------:R-:W1:Y:S02]  /*0a40*/  LDC R2, c[0x0][0x394] ;  /* 0x0000e500ff027b82 */ /* 0x000e640000000800 */
[----:B-1----:R-:W-:-:S04]  /*0a50*/  LOP3.LUT R2, R2, 0x1, RZ, 0xc0, !PT ;  /* 0x0000000102027812 */ /* 0x002fc800078ec0ff */
[----:B------:R-:W-:-:S13]  /*0a60*/  ISETP.NE.U32.AND P0, PT, R2, 0x1, PT ;  /* 0x000000010200780c */ /* 0x000fda0003f05070 */
[----:B------:R-:W-:Y:S05]  /*0a70*/  @P0 EXIT ;  /* 0x000000000000094d */ /* 0x000fea0003800000 */
[----:B------:R-:W1:Y:S01]  /*0a80*/  LDC.64 R2, c[0x0][0x380] ;  /* 0x0000e000ff027b82 */ /* 0x000e620000000a00 */
[C---:B------:R-:W-:Y:S01]  /*0a90*/  IMAD.SHL.U32 R7, R9.reuse, 0x4, RZ ;  /* 0x0000000409077824 */ /* 0x040fe200078e00ff */
[----:B------:R-:W-:Y:S01]  /*0aa0*/  SHF.L.U64.HI R17, R9, 0x2, RZ ;  /* 0x0000000209117819 */ /* 0x000fe200000102ff */
[----:B------:R-:W-:-:S05]  /*0ab0*/  UMOV UR4, URZ ;  /* 0x000000ff00047c82 */ /* 0x000fca0008000000 */
[----:B0-----:R-:W0:Y:S01]  /*0ac0*/  LDC.64 R4, c[0x0][0x388] ;  /* 0x0000e200ff047b82 */ /* 0x001e220000000a00 */
[----:B-1----:R-:W-:-:S07]  /*0ad0*/  IMAD.WIDE.U32 R2, R13, 0x50, R2 ;  /* 0x000000500d027825 */ /* 0x002fce00078e0002 */
[----:B------:R-:W-:Y:S01]  /*0ae0*/  BAR.SYNC.DEFER_BLOCKING 0x0 ;  /* 0x0000000000007b1d */ /* 0x000fe20000010000 */
[----:B------:R-:W-:-:S04]  /*0af0*/  IADD3 R14, P0, PT, R7, R2, RZ ;  /* 0x00000002070e7210 */ /* 0x000fc80007f1e0ff */
[----:B------:R-:W-:-:S06]  /*0b00*/  IADD3.X R15, PT, PT, R17, UR4, R3, P0, !PT ;  /* 0x00000004110f7c10 */ /* 0x000fcc00087fe403 */
[----:B------:R-:W2:Y:S01]  /*0b10*/  LDG.E R15, desc[UR6][R14.64] ;  /* 0x000000060e0f7981 */ /* 0x000ea2000c1e1900 */
[----:B0-----:R-:W-:-:S03]  /*0b20*/  IMAD.WIDE.U32 R4, R13, 0x50, R4 ;  /* 0x000000500d047825 */ /* 0x001fc600078e0004 */
[----:B------:R-:W-:Y:S01]  /*0b30*/  IADD3 R2, P0, PT, R7, R4, RZ ;  /* 0x0000000407027210 */ /* 0x000fe20007f1e0ff */
[----:B------:R-:W-:-:S04]  /*0b40*/  VIADD R7, R5, UR4 ;  /* 0x0000000405077c36 */ /* 0x000fc80008000000 */
[----:B------:R-:W-:-:S05]  /*0b50*/  IMAD.X R3, R7, 0x1, R17, P0 ;  /* 0x0000000107037824 */ /* 0x000fca00000e0611 */
[----:B--2---:R0:W-:Y:S01]  /*0b60*/  STG.E desc[UR6][R2.64], R15 ;  /* 0x0000000f02007986 */ /* 0x0041e2000c101906 */
[----:B------:R-:W-:Y:S06]  /*0b70*/  BAR.SYNC.DEFER_BLOCKING 0x0 ;  /* 0x0000000000007b1d */ /* 0x000fec0000010000 */
[----:B------:R-:W2:Y:S01]  /*0b80*/  LDG.E R13, desc[UR6][R2.64] ;  /* 0x00000006020d7981 */ /* 0x000ea2000c1e1900 */
[----:B------:R-:W-:Y:S01]  /*0b90*/  BSSY.RECONVERGENT B0, `(.L_x_16) ;  /* 0x000001f000007945 */ /* 0x000fe20003800200 */
        /* <DEDUP_REMOVED lines=10> */
.L_x_19:
[----:B------:R-:W2:Y:S02]  /*0c40*/  LDG.E R12, desc[UR6][R2.64+0x50] ;  /* 0x00005006020c7981 */ /* 0x000ea4000c1e1900 */
[----:B--2---:R-:W-:-:S13]  /*0c50*/  ISETP.GE.AND P0, PT, R12, RZ, PT ;  /* 0x000000ff0c00720c */ /* 0x004fda0003f06270 */
[----:B------:R-:W-:Y:S05]  /*0c60*/  @!P0 BRA `(.L_x_20) ;  /* 0x0000000000388947 */ /* 0x000fea0003800000 */
.L_x_21:
[----:B------:R-:W-:-:S13]  /*0c70*/  LOP3.LUT P0, R10, R10, 0xff, RZ, 0xc0, !PT ;  /* 0x000000ff0a0a7812 */ /* 0x000fda000780c0ff */
[----:B------:R-:W-:Y:S05]  /*0c80*/  @!P0 BRA `(.L_x_22) ;  /* 0x0000000000208947 */ /* 0x000fea0003800000 */
[----:B------:R-:W-:-:S04]  /*0c90*/  IMAD.MOV.U32 R6, RZ, RZ, R4 ;  /* 0x000000ffff067224 */ /* 0x000fc800078e0004 */
[----:B------:R-:W-:-:S06]  /*0ca0*/  IMAD.WIDE.U32 R6, R0, 0x4, R6 ;  /* 0x0000000400067825 */ /* 0x000fcc00078e0006 */
[----:B------:R-:W2:Y:S02]  /*0cb0*/  LDG.E R6, desc[UR6][R6.64] ;  /* 0x0000000606067981 */ /* 0x000ea4000c1e1900 */
[----:B--2---:R-:W-:-:S13]  /*0cc0*/  ISETP.GE.AND P0, PT, R6, RZ, PT ;  /* 0x000000ff0600720c */ /* 0x004fda0003f06270 */
[----:B------:R-:W-:Y:S05]  /*0cd0*/  @!P0 BRA `(.L_x_20) ;  /* 0x00000000001c8947 */ /* 0x000fea0003800000 */
[----:B------:R-:W-:-:S13]  /*0ce0*/  ISETP.GT.U32.AND P0, PT, R10, 0x12, PT ;  /* 0x000000120a00780c */ /* 0x000fda0003f04070 */
[----:B------:R-:W-:Y:S05]  /*0cf0*/  @P0 BREAK.RELIABLE B1 ;  /* 0x0000000000010942 */ /* 0x000fea0003800100 */
[----:B------:R-:W-:Y:S05]  /*0d00*/  @P0 BRA `(.L_x_17) ;  /* 0x00000000001c0947 */ /* 0x000fea0003800000 */
.L_x_22:
[----:B------:R-:W2:Y:S02]  /*0d10*/  LDG.E R0, desc[UR6][R2.64+0x4] ;  /* 0x0000040602007981 */ /* 0x000ea4000c1e1900 */
[----:B--2---:R-:W-:-:S13]  /*0d20*/  ISETP.GT.AND P0, PT, R0, -0x1, PT ;  /* 0xffffffff0000780c */ /* 0x004fda0003f04270 */
[----:B------:R-:W-:Y:S05]  /*0d30*/  @P0 BREAK.RELIABLE B1 ;  /* 0x0000000000010942 */ /* 0x000fea0003800100 */
[----:B------:R-:W-:Y:S05]  /*0d40*/  @P0 BRA `(.L_x_17) ;  /* 0x00000000000c0947 */ /* 0x000fea0003800000 */
.L_x_20:
[----:B------:R-:W-:Y:S05]  /*0d50*/  BSYNC.RELIABLE B1 ;  /* 0x0000000000017941 */ /* 0x000fea0003800100 */
.L_x_18:
[----:B------:R-:W-:-:S05]  /*0d60*/  IMAD.MOV.U32 R5, RZ, RZ, -0x1 ;  /* 0xffffffffff057424 */ /* 0x000fca00078e00ff */
[----:B------:R0:W-:Y:S02]  /*0d70*/  STG.E desc[UR6][R2.64], R5 ;  /* 0x0000000502007986 */ /* 0x0001e4000c101906 */
.L_x_17:
[----:B------:R-:W-:Y:S05]  /*0d80*/  BSYNC.RECONVERGENT B0 ;  /* 0x0000000000007941 */ /* 0x000fea0003800200 */
.L_x_16:
[----:B------:R-:W-:Y:S05]  /*0d90*/  WARPSYNC.ALL ;  /* 0x0000000000007948 */ /* 0x000fea0003800000 */
[----:B------:R-:W-:Y:S06]  /*0da0*/  BAR.SYNC.DEFER_BLOCKING 0x0 ;  /* 0x0000000000007b1d */ /* 0x000fec0000010000 */
[----:B------:R-:W1:Y:S01]  /*0db0*/  LDCU UR4, c[0x0][0x390] ;  /* 0x00007200ff0477ac */ /* 0x000e620008000800 */
[----:B------:R-:W2:Y:S02]  /*0dc0*/  LDG.E R0, desc[UR6][R2.64] ;  /* 0x0000000602007981 */ /* 0x000ea4000c1e1900 */
[----:B--2---:R-:W-:Y:S01]  /*0dd0*/  ISETP.NE.AND P0, PT, R0, -0x1, PT ;  /* 0xffffffff0000780c */ /* 0x004fe20003f05270 */
[----:B-1----:R-:W-:-:S04]  /*0de0*/  VIADD R0, R9, UR4 ;  /* 0x0000000409007c36 */ /* 0x002fc80008000000 */
[----:B------:R-:W-:-:S04]  /*0df0*/  IMAD R11, R11, 0x14, R0 ;  /* 0x000000140b0b7824 */ /* 0x000fc800078e0200 */
[----:B------:R-:W-:-:S04]  /*0e00*/  IMAD.IADD R11, R11, 0x1, R8 ;  /* 0x000000010b0b7824 */ /* 0x000fc800078e0208 */
[----:B------:R-:W-:-:S04]  /*0e10*/  @!P0 IMAD.MOV.U32 R0, RZ, RZ, 0x41c64e6d ;  /* 0x41c64e6dff008424 */ /* 0x000fc800078e00ff */
[----:B------:R-:W-:-:S04]  /*0e20*/  @!P0 IMAD R0, R11, R0, 0x3039 ;  /* 0x000030390b008424 */ /* 0x000fc800078e0200 */
[----:B------:R-:W-:-:S05]  /*0e30*/  @!P0 IMAD.HI.U32 R4, R0, -0x2e48e8a7, RZ ;  /* 0xd1b7175900048827 */ /* 0x000fca00078e00ff */
[----:B0-----:R-:W-:-:S05]  /*0e40*/  @!P0 SHF.R.U32.HI R5, RZ, 0xd, R4 ;  /* 0x0000000dff058819 */ /* 0x001fca0000011604 */
[----:B------:R-:W-:Y:S02]  /*0e50*/  @!P0 IMAD R5, R5, -0x2710, R0 ;  /* 0xffffd8f005058824 */ /* 0x000fe400078e0200 */
[----:B------:R-:W-:-:S03]  /*0e60*/  @!P0 IMAD.MOV.U32 R0, RZ, RZ, -0x1 ;  /* 0xffffffffff008424 */ /* 0x000fc600078e00ff */
[C---:B------:R-:W-:Y:S02]  /*0e70*/  @!P0 ISETP.GE.U32.AND P2, PT, R5.reuse, 0xfa0, PT ;  /* 0x00000fa00500880c */ /* 0x040fe40003f46070 */
[----:B------:R-:W-:Y:S02]  /*0e80*/  @!P0 ISETP.GE.U32.AND P1, PT, R5, 0x3e8, PT ;  /* 0x000003e80500880c */ /* 0x000fe40003f26070 */
[----:B------:R-:W-:-:S04]  /*0e90*/  @!P0 SEL R0, R0, 0xfffffffe, !P2 ;  /* 0xfffffffe00008807 */ /* 0x000fc80005000000 */
[----:B------:R-:W-:-:S05]  /*0ea0*/  @!P0 SEL R5, R0, 0x1, P1 ;  /* 0x0000000100058807 */ /* 0x000fca0000800000 */
[----:B------:R-:W-:Y:S01]  /*0eb0*/  @!P0 STG.E desc[UR6][R2.64], R5 ;  /* 0x0000000502008986 */ /* 0x000fe2000c101906 */
[----:B------:R-:W-:Y:S06]  /*0ec0*/  BAR.SYNC.DEFER_BLOCKING 0x0 ;  /* 0x0000000000007b1d */ /* 0x000fec0000010000 */
[----:B------:R-:W2:Y:S02]  /*0ed0*/  LDG.E R0, desc[UR6][R2.64] ;  /* 0x0000000602007981 */ /* 0x000ea4000c1e1900 */
[----:B--2---:R-:W-:-:S04]  /*0ee0*/  ISETP.NE.AND P0, PT, R0, -0x2, PT ;  /* 0xfffffffe0000780c */ /* 0x004fc80003f05270 */
[----:B------:R-:W-:-:S04]  /*0ef0*/  SEL R0, R0, 0xfffffffd, P0 ;  /* 0xfffffffd00007807 */ /* 0x000fc80000000000 */
[C---:B------:R-:W-:Y:S02]  /*0f00*/  ISETP.NE.AND P1, PT, R0.reuse, -0x3, PT ;  /* 0xfffffffd0000780c */ /* 0x040fe40003f25270 */
[----:B------:R-:W-:-:S04]  /*0f10*/  ISETP.NE.AND P0, PT, R0, -0x3, PT ;  /* 0xfffffffd0000780c */ /* 0x000fc80003f05270 */
[----:B------:R-:W-:-:S07]  /*0f20*/  SEL R7, R0, RZ, P0 ;  /* 0x000000ff00077207 */ /* 0x000fce0000000000 */
[----:B------:R-:W-:Y:S01]  /*0f30*/  @!P1 STG.E desc[UR6][R2.64], R7 ;  /* 0x0000000702009986 */ /* 0x000fe2000c101906 */
[----:B------:R-:W-:Y:S06]  /*0f40*/  BAR.SYNC.DEFER_BLOCKING 0x0 ;  /* 0x0000000000007b1d */ /* 0x000fec0000010000 */
[----:B------:R-:W-:Y:S05]  /*0f50*/  EXIT ;  /* 0x000000000000794d */ /* 0x000fea0003800000 */
.L_x_23:
[----:B------:R-:W-:-:S00]  /*0f60*/  BRA `(.L_x_23) ;  /* 0xfffffffc00fc7947 */ /* 0x000fc0000383ffff */
[----:B------:R-:W-:-:S00]  /*0f70*/  NOP ;  /* 0x0000000000007918 */ /* 0x000fc00000000000 */
        /* <DEDUP_REMOVED lines=8> */
.L_x_24:


//--------------------- .nv.shared.reserved.0     --------------------------
	.section	.nv.shared.reserved.0,"aw",@nobits
	.weak		__nv_reservedSMEM_offset_0_alias
	.size		__nv_reservedSMEM_offset_0_alias, 0, 64
	.other		__nv_reservedSMEM_offset_0_alias,@"STO_CUDA_RESERVED_SHARED STV_DEFAULT"
__nv_reservedSMEM_offset_0_alias:
	.zero		0
	.zero		64


//--------------------- .nv.constant0._Z6kernelPiS_ji --------------------------
	.section	.nv.constant0._Z6kernelPiS_ji,"a",@progbits
	.sectionflags	@""
	.align	4
.nv.constant0._Z6kernelPiS_ji:
	.zero		920


//--------------------- SYMBOLS --------------------------

	.type		.nv.reservedSmem.offset0,@object
	.size		.nv.reservedSmem.offset0,0x4
